	.headerflags	@"EF_CUDA_TEXMODE_UNIFIED EF_CUDA_64BIT_ADDRESS EF_CUDA_ACCELERATORS EF_CUDA_SM90 EF_CUDA_VIRTUAL_SM(EF_CUDA_SM90)"
	.elftype	@"ET_EXEC"


//--------------------- .nv.info                  --------------------------
	.section	.nv.info,"",@"SHT_CUDA_INFO"
	.align	4


	//----- nvinfo : EIATTR_REGCOUNT
	.align		4
        /*0000*/ 	.byte	0x04, 0x2f
        /*0002*/ 	.short	(.L_1 - .L_0)
	.align		4
.L_0:
        /*0004*/ 	.word	index@(triton_poi_fused_add_mul_0)
        /*0008*/ 	.word	0x00000014


	//----- nvinfo : EIATTR_MIN_STACK_SIZE
	.align		4
.L_1:
        /*000c*/ 	.byte	0x04, 0x12
        /*000e*/ 	.short	(.L_3 - .L_2)
	.align		4
.L_2:
        /*0010*/ 	.word	index@(triton_poi_fused_add_mul_0)
        /*0014*/ 	.word	0x00000000


	//----- nvinfo : EIATTR_FRAME_SIZE
	.align		4
.L_3:
        /*0018*/ 	.byte	0x04, 0x11
        /*001a*/ 	.short	(.L_5 - .L_4)
	.align		4
.L_4:
        /*001c*/ 	.word	index@(triton_poi_fused_add_mul_0)
        /*0020*/ 	.word	0x00000000


	//----- nvinfo : EIATTR_MIN_STACK_SIZE
	.align		4
.L_5:
        /*0024*/ 	.byte	0x04, 0x12
        /*0026*/ 	.short	(.L_7 - .L_6)
	.align		4
.L_6:
        /*0028*/ 	.word	index@(triton_poi_fused_add_mul_0)
        /*002c*/ 	.word	0x00000000
.L_7:


//--------------------- .nv.info.triton_poi_fused_add_mul_0 --------------------------
	.section	.nv.info.triton_poi_fused_add_mul_0,"",@"SHT_CUDA_INFO"
	.sectionflags	@""
	.align	4


	//----- nvinfo : EIATTR_CUDA_API_VERSION
	.align		4
        /*0000*/ 	.byte	0x04, 0x37
        /*0002*/ 	.short	(.L_9 - .L_8)
.L_8:
        /*0004*/ 	.word	0x0000007c


	//----- nvinfo : EIATTR_KPARAM_INFO
	.align		4
.L_9:
        /*0008*/ 	.byte	0x04, 0x17
        /*000a*/ 	.short	(.L_11 - .L_10)
.L_10:
        /*000c*/ 	.word	0x00000000
        /*0010*/ 	.short	0x0005
        /*0012*/ 	.short	0x0024
        /*0014*/ 	.byte	0x00, 0xf0, 0x11, 0x00


	//----- nvinfo : EIATTR_KPARAM_INFO
	.align		4
.L_11:
        /*0018*/ 	.byte	0x04, 0x17
        /*001a*/ 	.short	(.L_13 - .L_12)
.L_12:
        /*001c*/ 	.word	0x00000000
        /*0020*/ 	.short	0x0004
        /*0022*/ 	.short	0x0020
        /*0024*/ 	.byte	0x00, 0xf0, 0x11, 0x00


	//----- nvinfo : EIATTR_KPARAM_INFO
	.align		4
.L_13:
        /*0028*/ 	.byte	0x04, 0x17
        /*002a*/ 	.short	(.L_15 - .L_14)
.L_14:
        /*002c*/ 	.word	0x00000000
        /*0030*/ 	.short	0x0003
        /*0032*/ 	.short	0x0018
        /*0034*/ 	.byte	0x00, 0xf4, 0x21, 0x00


	//----- nvinfo : EIATTR_KPARAM_INFO
	.align		4
.L_15:
        /*0038*/ 	.byte	0x04, 0x17
        /*003a*/ 	.short	(.L_17 - .L_16)
.L_16:
        /*003c*/ 	.word	0x00000000
        /*0040*/ 	.short	0x0002
        /*0042*/ 	.short	0x0010
        /*0044*/ 	.byte	0x00, 0xf4, 0x21, 0x00


	//----- nvinfo : EIATTR_KPARAM_INFO
	.align		4
.L_17:
        /*0048*/ 	.byte	0x04, 0x17
        /*004a*/ 	.short	(.L_19 - .L_18)
.L_18:
        /*004c*/ 	.word	0x00000000
        /*0050*/ 	.short	0x0001
        /*0052*/ 	.short	0x0008
        /*0054*/ 	.byte	0x00, 0xf4, 0x21, 0x00


	//----- nvinfo : EIATTR_KPARAM_INFO
	.align		4
.L_19:
        /*0058*/ 	.byte	0x04, 0x17
        /*005a*/ 	.short	(.L_21 - .L_20)
.L_20:
        /*005c*/ 	.word	0x00000000
        /*0060*/ 	.short	0x0000
        /*0062*/ 	.short	0x0000
        /*0064*/ 	.byte	0x00, 0xf4, 0x21, 0x00


	//----- nvinfo : EIATTR_SPARSE_MMA_MASK
	.align		4
.L_21:
        /*0068*/ 	.byte	0x03, 0x50
        /*006a*/ 	.short	0x0000


	//----- nvinfo : EIATTR_MAXREG_COUNT
	.align		4
        /*006c*/ 	.byte	0x03, 0x1b
        /*006e*/ 	.short	0x00ff


	//----- nvinfo : EIATTR_EXIT_INSTR_OFFSETS
	.align		4
        /*0070*/ 	.byte	0x04, 0x1c
        /*0072*/ 	.short	(.L_23 - .L_22)


	//   ....[0]....
.L_22:
        /*0074*/ 	.word	0x000003e0


	//   ....[1]....
        /*0078*/ 	.word	0x00000450


	//----- nvinfo : EIATTR_REQNTID
	.align		4
.L_23:
        /*007c*/ 	.byte	0x04, 0x10
        /*007e*/ 	.short	(.L_25 - .L_24)
.L_24:
        /*0080*/ 	.word	0x00000080
        /*0084*/ 	.word	0x00000001
        /*0088*/ 	.word	0x00000001


	//----- nvinfo : EIATTR_CBANK_PARAM_SIZE
	.align		4
.L_25:
        /*008c*/ 	.byte	0x03, 0x19
        /*008e*/ 	.short	0x0028


	//----- nvinfo : EIATTR_PARAM_CBANK
	.align		4
        /*0090*/ 	.byte	0x04, 0x0a
        /*0092*/ 	.short	(.L_27 - .L_26)
	.align		4
.L_26:
        /*0094*/ 	.word	index@(.nv.constant0.triton_poi_fused_add_mul_0)
        /*0098*/ 	.short	0x0210
        /*009a*/ 	.short	0x0028


	//----- nvinfo : EIATTR_SW_WAR
	.align		4
.L_27:
        /*009c*/ 	.byte	0x04, 0x36
        /*009e*/ 	.short	(.L_29 - .L_28)
.L_28:
        /*00a0*/ 	.word	0x00000008
.L_29:


//--------------------- .nv.callgraph             --------------------------
	.section	.nv.callgraph,"",@"SHT_CUDA_CALLGRAPH"
	.align	4
	.sectionentsize	8
	.align		4
        /*0000*/ 	.word	0x00000000
	.align		4
        /*0004*/ 	.word	0xffffffff
	.align		4
        /*0008*/ 	.word	0x00000000
	.align		4
        /*000c*/ 	.word	0xfffffffe
	.align		4
        /*0010*/ 	.word	0x00000000
	.align		4
        /*0014*/ 	.word	0xfffffffd
	.align		4
        /*0018*/ 	.word	0x00000000
	.align		4
        /*001c*/ 	.word	0xfffffffc


//--------------------- .text.triton_poi_fused_add_mul_0 --------------------------
	.section	.text.triton_poi_fused_add_mul_0,"ax",@progbits
	.sectionflags	@"SHF_BARRIERS=1"
	.align	128
        .global         triton_poi_fused_add_mul_0
        .type           triton_poi_fused_add_mul_0,@function
        .size           triton_poi_fused_add_mul_0,(.L_x_1 - triton_poi_fused_add_mul_0)
        .other          triton_poi_fused_add_mul_0,@"STO_CUDA_ENTRY STV_DEFAULT"
triton_poi_fused_add_mul_0:
.text.triton_poi_fused_add_mul_0:
[----:B------:R-:W0:Y:S02]  /*0000*/  LDC R1, c[0x0][0x28] ;  /* 0x00000a00ff017b82 */ /* 0x000e240000000800 */
[----:B------:R-:W1:Y:S01]  /*0010*/  S2R R9, SR_CTAID.Y ;  /* 0x0000000000097919 */ /* 0x000e620000002600 */
[----:B------:R-:W2:Y:S01]  /*0020*/  LDC.64 R6, c[0x0][0x210] ;  /* 0x00008400ff067b82 */ /* 0x000ea20000000a00 */
[----:B------:R-:W-:Y:S01]  /*0030*/  ULDC.64 UR6, c[0x0][0x208] ;  /* 0x0000820000067ab9 */ /* 0x000fe20000000a00 */
[----:B------:R-:W3:Y:S01]  /*0040*/  S2R R10, SR_TID.X ;  /* 0x00000000000a7919 */ /* 0x000ee20000002100 */
[----:B------:R-:W4:Y:S05]  /*0050*/  S2R R11, SR_CTAID.X ;  /* 0x00000000000b7919 */ /* 0x000f2a0000002500 */
[----:B------:R-:W5:Y:S01]  /*0060*/  LDC.64 R4, c[0x0][0x218] ;  /* 0x00008600ff047b82 */ /* 0x000f620000000a00 */
[----:B-1----:R-:W-:-:S02]  /*0070*/  IMAD.SHL.U32 R9, R9, 0x10, RZ ;  /* 0x0000001009097824 */ /* 0x002fc400078e00ff */
[----:B---3--:R-:W-:Y:S01]  /*0080*/  IMAD.SHL.U32 R8, R10, 0x2, RZ ;  /* 0x000000020a087824 */ /* 0x008fe200078e00ff */
[----:B------:R-:W-:Y:S01]  /*0090*/  SHF.R.U32.HI R0, RZ, 0x3, R10 ;  /* 0x00000003ff007819 */ /* 0x000fe2000001160a */
[----:B----4-:R-:W-:-:S03]  /*00a0*/  IMAD.SHL.U32 R11, R11, 0x10, RZ ;  /* 0x000000100b0b7824 */ /* 0x010fc600078e00ff */
[----:B------:R-:W-:Y:S02]  /*00b0*/  LOP3.LUT R12, R9, 0xe, R8, 0xf8, !PT ;  /* 0x0000000e090c7812 */ /* 0x000fe400078ef808 */
[----:B------:R-:W-:Y:S02]  /*00c0*/  SGXT.U32 R0, R0, 0x4 ;  /* 0x000000040000781a */ /* 0x000fe40000000000 */
[----:B------:R-:W-:Y:S02]  /*00d0*/  SHF.R.S32.HI R3, RZ, 0x1f, R12 ;  /* 0x0000001fff037819 */ /* 0x000fe4000001140c */
[----:B------:R-:W-:Y:S02]  /*00e0*/  LOP3.LUT R13, R11, R0, RZ, 0xfc, !PT ;  /* 0x000000000b0d7212 */ /* 0x000fe400078efcff */
[----:B------:R-:W-:Y:S02]  /*00f0*/  LEA.HI R15, R3, R12, RZ, 0x2 ;  /* 0x0000000c030f7211 */ /* 0x000fe400078f10ff */
[----:B------:R-:W1:Y:S01]  /*0100*/  LDC.64 R2, c[0x0][0x220] ;  /* 0x00008800ff027b82 */ /* 0x000e620000000a00 */
[----:B------:R-:W-:-:S02]  /*0110*/  SHF.R.S32.HI R14, RZ, 0x1f, R13 ;  /* 0x0000001fff0e7819 */ /* 0x000fc4000001140d */
[C---:B------:R-:W-:Y:S01]  /*0120*/  IMAD.SHL.U32 R16, R15.reuse, 0x10, RZ ;  /* 0x000000100f107824 */ /* 0x040fe200078e00ff */
[----:B------:R-:W-:Y:S02]  /*0130*/  LOP3.LUT R15, R15, 0xfffffffc, RZ, 0xc0, !PT ;  /* 0xfffffffc0f0f7812 */ /* 0x000fe400078ec0ff */
[----:B------:R-:W-:Y:S02]  /*0140*/  LEA.HI R14, R14, R13, RZ, 0x2 ;  /* 0x0000000d0e0e7211 */ /* 0x000fe400078f10ff */
[----:B------:R-:W-:Y:S02]  /*0150*/  LOP3.LUT R16, R16, 0xffffffc0, RZ, 0xc0, !PT ;  /* 0xffffffc010107812 */ /* 0x000fe400078ec0ff */
[----:B------:R-:W-:Y:S02]  /*0160*/  LOP3.LUT R14, R14, 0xfffffffc, RZ, 0xc0, !PT ;  /* 0xfffffffc0e0e7812 */ /* 0x000fe400078ec0ff */
[----:B------:R-:W-:Y:S02]  /*0170*/  IADD3 R15, R16, R12, -R15 ;  /* 0x0000000c100f7210 */ /* 0x000fe40007ffe80f */
[----:B------:R-:W-:-:S03]  /*0180*/  ISETP.GE.AND P1, PT, R13, 0x10, PT ;  /* 0x000000100d00780c */ /* 0x000fc60003f26270 */
[----:B------:R-:W-:Y:S01]  /*0190*/  IMAD.IADD R16, R14, 0x1, R15 ;  /* 0x000000010e107824 */ /* 0x000fe200078e020f */
[----:B------:R-:W-:Y:S01]  /*01a0*/  ISETP.LT.AND P0, PT, R12, 0x10, !P1 ;  /* 0x000000100c00780c */ /* 0x000fe20004f01270 */
[----:B------:R-:W-:-:S04]  /*01b0*/  IMAD.IADD R15, R13, 0x1, -R14 ;  /* 0x000000010d0f7824 */ /* 0x000fc800078e0a0e */
[----:B------:R-:W-:-:S04]  /*01c0*/  IMAD R13, R15, 0x10, R16 ;  /* 0x000000100f0d7824 */ /* 0x000fc800078e0210 */
[----:B--2---:R-:W-:-:S04]  /*01d0*/  IMAD.WIDE R6, R13, 0x4, R6 ;  /* 0x000000040d067825 */ /* 0x004fc800078e0206 */
[----:B-----5:R-:W-:Y:S01]  /*01e0*/  IMAD.WIDE R12, R15, 0x4, R4 ;  /* 0x000000040f0c7825 */ /* 0x020fe200078e0204 */
[----:B------:R-:W-:-:S03]  /*01f0*/  CS2R R4, SRZ ;  /* 0x0000000000047805 */ /* 0x000fc6000001ff00 */
[----:B-1----:R-:W-:Y:S01]  /*0200*/  IMAD.WIDE R14, R15, 0x4, R2 ;  /* 0x000000040f0e7825 */ /* 0x002fe200078e0202 */
[----:B------:R-:W-:Y:S02]  /*0210*/  CS2R R2, SRZ ;  /* 0x0000000000027805 */ /* 0x000fe4000001ff00 */
[----:B------:R-:W2:Y:S04]  /*0220*/  @!P1 LDG.E.EL R5, desc[UR6][R12.64] ;  /* 0x000000060c059981 */ /* 0x000ea8000c2e1900 */
[----:B------:R-:W2:Y:S04]  /*0230*/  @!P1 LDG.E.EL R4, desc[UR6][R14.64] ;  /* 0x000000060e049981 */ /* 0x000ea8000c2e1900 */
[----:B------:R1:W2:Y:S01]  /*0240*/  @P0 LDG.E.64 R2, desc[UR6][R6.64] ;  /* 0x0000000606020981 */ /* 0x0002a2000c1e1b00 */
[----:B------:R-:W3:Y:S01]  /*0250*/  S2UR UR5, SR_CgaCtaId ;  /* 0x00000000000579c3 */ /* 0x000ee20000008800 */
[----:B------:R-:W-:Y:S01]  /*0260*/  IMAD.SHL.U32 R10, R10, 0x20, RZ ;  /* 0x000000200a0a7824 */ /* 0x000fe200078e00ff */
[----:B------:R-:W-:Y:S01]  /*0270*/  LOP3.LUT R9, R9, R0, RZ, 0xfc, !PT ;  /* 0x0000000009097212 */ /* 0x000fe200078efcff */
[----:B------:R-:W-:-:S03]  /*0280*/  UMOV UR4, 0x400 ;  /* 0x0000040000047882 */ /* 0x000fc60000000000 */
[----:B------:R-:W-:Y:S02]  /*0290*/  LOP3.LUT R17, R10, 0xe0, RZ, 0xc0, !PT ;  /* 0x000000e00a117812 */ /* 0x000fe400078ec0ff */
[----:B------:R-:W-:Y:S02]  /*02a0*/  LOP3.LUT R10, R11, 0xe, R8, 0xf8, !PT ;  /* 0x0000000e0b0a7812 */ /* 0x000fe400078ef808 */
[C---:B------:R-:W-:Y:S02]  /*02b0*/  LOP3.LUT R0, R17.reuse, R0, RZ, 0xfc, !PT ;  /* 0x0000000011007212 */ /* 0x040fe400078efcff */
[C---:B-1----:R-:W-:Y:S02]  /*02c0*/  LOP3.LUT R7, R17.reuse, 0x10, RZ, 0xfc, !PT ;  /* 0x0000001011077812 */ /* 0x042fe400078efcff */
[-C--:B------:R-:W-:Y:S02]  /*02d0*/  LEA.HI R17, R17, R0.reuse, RZ, 0x1c ;  /* 0x0000000011117211 */ /* 0x080fe400078fe0ff */
[----:B------:R-:W-:-:S02]  /*02e0*/  LEA.HI R7, R7, R0, RZ, 0x1c ;  /* 0x0000000007077211 */ /* 0x000fc400078fe0ff */
[----:B------:R-:W-:Y:S02]  /*02f0*/  LOP3.LUT R11, R8, 0xfe, RZ, 0xc0, !PT ;  /* 0x000000fe080b7812 */ /* 0x000fe400078ec0ff */
[----:B------:R-:W-:Y:S01]  /*0300*/  SHF.R.U32.HI R8, RZ, 0x4, R8 ;  /* 0x00000004ff087819 */ /* 0x000fe20000011608 */
[----:B---3--:R-:W-:-:S03]  /*0310*/  UPRMT UR4, UR5, 0x654, UR4 ;  /* 0x0000065405047896 */ /* 0x008fc60008000004 */
[----:B------:R-:W-:Y:S02]  /*0320*/  SGXT.U32 R6, R8, 0x4 ;  /* 0x000000040806781a */ /* 0x000fe40000000000 */
[----:B------:R-:W-:Y:S02]  /*0330*/  VIMNMX R8, R9, R10, !PT ;  /* 0x0000000a09087248 */ /* 0x000fe40007fe0100 */
[----:B------:R-:W-:Y:S01]  /*0340*/  LEA R17, R17, UR4, 0x2 ;  /* 0x0000000411117c11 */ /* 0x000fe2000f8e10ff */
[----:B------:R-:W-:Y:S01]  /*0350*/  IMAD.IADD R6, R11, 0x1, R6 ;  /* 0x000000010b067824 */ /* 0x000fe200078e0206 */
[----:B------:R-:W-:Y:S02]  /*0360*/  LEA R0, R7, UR4, 0x2 ;  /* 0x0000000407007c11 */ /* 0x000fe4000f8e10ff */
[----:B------:R-:W-:Y:S02]  /*0370*/  ISETP.GE.AND P0, PT, R8, 0x10, PT ;  /* 0x000000100800780c */ /* 0x000fe40003f06270 */
[----:B------:R-:W-:Y:S01]  /*0380*/  LEA R6, R6, UR4, 0x2 ;  /* 0x0000000406067c11 */ /* 0x000fe2000f8e10ff */
[C-C-:B--2---:R-:W-:Y:S01]  /*0390*/  FFMA R2, R5.reuse, R2, R4.reuse ;  /* 0x0000000205027223 */ /* 0x144fe20000000004 */
[----:B------:R-:W-:-:S04]  /*03a0*/  FFMA R3, R5, R3, R4 ;  /* 0x0000000305037223 */ /* 0x000fc80000000004 */
[----:B------:R1:W-:Y:S04]  /*03b0*/  STS [R17], R2 ;  /* 0x0000000211007388 */ /* 0x0003e80000000800 */
[----:B------:R1:W-:Y:S01]  /*03c0*/  STS [R0+0x40], R3 ;  /* 0x0000400300007388 */ /* 0x0003e20000000800 */
[----:B------:R-:W-:Y:S06]  /*03d0*/  BAR.SYNC.DEFER_BLOCKING 0x0 ;  /* 0x0000000000007b1d */ /* 0x000fec0000010000 */
[----:B-1----:R-:W-:Y:S05]  /*03e0*/  @P0 EXIT ;  /* 0x000000000000094d */ /* 0x002fea0003800000 */
[----:B------:R-:W-:Y:S01]  /*03f0*/  LDS R4, [R6] ;  /* 0x0000000006047984 */ /* 0x000fe20000000800 */
[----:B------:R-:W0:Y:S01]  /*0400*/  LDC.64 R2, c[0x0][0x228] ;  /* 0x00008a00ff027b82 */ /* 0x000e220000000a00 */
[----:B------:R-:W-:Y:S02]  /*0410*/  IMAD R9, R9, 0x10, R10 ;  /* 0x0000001009097824 */ /* 0x000fe400078e020a */
[----:B------:R-:W1:Y:S02]  /*0420*/  LDS R5, [R6+0x4] ;  /* 0x0000040006057984 */ /* 0x000e640000000800 */
[----:B0-----:R-:W-:-:S05]  /*0430*/  IMAD.WIDE R2, R9, 0x4, R2 ;  /* 0x0000000409027825 */ /* 0x001fca00078e0202 */
[----:B-1----:R-:W-:Y:S01]  /*0440*/  STG.E.64 desc[UR6][R2.64], R4 ;  /* 0x0000000402007986 */ /* 0x002fe2000c101b06 */
[----:B------:R-:W-:Y:S05]  /*0450*/  EXIT ;  /* 0x000000000000794d */ /* 0x000fea0003800000 */
.L_x_0:
[----:B------:R-:W-:-:S00]  /*0460*/  BRA `(.L_x_0) ;  /* 0xfffffffc00fc7947 */ /* 0x000fc0000383ffff */
[----:B------:R-:W-:-:S00]  /*0470*/  NOP ;  /* 0x0000000000007918 */ /* 0x000fc00000000000 */
        /* <DEDUP_REMOVED lines=8> */
.L_x_1:


//--------------------- .nv.shared.triton_poi_fused_add_mul_0 --------------------------
	.section	.nv.shared.triton_poi_fused_add_mul_0,"aw",@nobits
	.sectionflags	@""
	.align	16
	.zero		1024


//--------------------- .nv.constant0.triton_poi_fused_add_mul_0 --------------------------
	.section	.nv.constant0.triton_poi_fused_add_mul_0,"a",@progbits
	.sectionflags	@""
	.align	4
.nv.constant0.triton_poi_fused_add_mul_0:
	.zero		568
